	.headerflags	@"EF_CUDA_TEXMODE_UNIFIED EF_CUDA_64BIT_ADDRESS EF_CUDA_ACCELERATORS EF_CUDA_SM90 EF_CUDA_VIRTUAL_SM(EF_CUDA_SM90)"
	.elftype	@"ET_EXEC"


//--------------------- .nv.info                  --------------------------
	.section	.nv.info,"",@"SHT_CUDA_INFO"
	.align	4


	//----- nvinfo : EIATTR_REGCOUNT
	.align		4
        /*0000*/ 	.byte	0x04, 0x2f
        /*0002*/ 	.short	(.L_1 - .L_0)
	.align		4
.L_0:
        /*0004*/ 	.word	index@(triton_poi_fused_convolution_relu_5)
        /*0008*/ 	.word	0x00000010


	//----- nvinfo : EIATTR_MIN_STACK_SIZE
	.align		4
.L_1:
        /*000c*/ 	.byte	0x04, 0x12
        /*000e*/ 	.short	(.L_3 - .L_2)
	.align		4
.L_2:
        /*0010*/ 	.word	index@(triton_poi_fused_convolution_relu_5)
        /*0014*/ 	.word	0x00000000


	//----- nvinfo : EIATTR_FRAME_SIZE
	.align		4
.L_3:
        /*0018*/ 	.byte	0x04, 0x11
        /*001a*/ 	.short	(.L_5 - .L_4)
	.align		4
.L_4:
        /*001c*/ 	.word	index@(triton_poi_fused_convolution_relu_5)
        /*0020*/ 	.word	0x00000000


	//----- nvinfo : EIATTR_MIN_STACK_SIZE
	.align		4
.L_5:
        /*0024*/ 	.byte	0x04, 0x12
        /*0026*/ 	.short	(.L_7 - .L_6)
	.align		4
.L_6:
        /*0028*/ 	.word	index@(triton_poi_fused_convolution_relu_5)
        /*002c*/ 	.word	0x00000000
.L_7:


//--------------------- .nv.info.triton_poi_fused_convolution_relu_5 --------------------------
	.section	.nv.info.triton_poi_fused_convolution_relu_5,"",@"SHT_CUDA_INFO"
	.sectionflags	@""
	.align	4


	//----- nvinfo : EIATTR_CUDA_API_VERSION
	.align		4
        /*0000*/ 	.byte	0x04, 0x37
        /*0002*/ 	.short	(.L_9 - .L_8)
.L_8:
        /*0004*/ 	.word	0x0000007c


	//----- nvinfo : EIATTR_KPARAM_INFO
	.align		4
.L_9:
        /*0008*/ 	.byte	0x04, 0x17
        /*000a*/ 	.short	(.L_11 - .L_10)
.L_10:
        /*000c*/ 	.word	0x00000000
        /*0010*/ 	.short	0x0002
        /*0012*/ 	.short	0x0010
        /*0014*/ 	.byte	0x00, 0xf0, 0x11, 0x00


	//----- nvinfo : EIATTR_KPARAM_INFO
	.align		4
.L_11:
        /*0018*/ 	.byte	0x04, 0x17
        /*001a*/ 	.short	(.L_13 - .L_12)
.L_12:
        /*001c*/ 	.word	0x00000000
        /*0020*/ 	.short	0x0001
        /*0022*/ 	.short	0x0008
        /*0024*/ 	.byte	0x00, 0xf4, 0x21, 0x00


	//----- nvinfo : EIATTR_KPARAM_INFO
	.align		4
.L_13:
        /*0028*/ 	.byte	0x04, 0x17
        /*002a*/ 	.short	(.L_15 - .L_14)
.L_14:
        /*002c*/ 	.word	0x00000000
        /*0030*/ 	.short	0x0000
        /*0032*/ 	.short	0x0000
        /*0034*/ 	.byte	0x00, 0xf4, 0x21, 0x00


	//----- nvinfo : EIATTR_SPARSE_MMA_MASK
	.align		4
.L_15:
        /*0038*/ 	.byte	0x03, 0x50
        /*003a*/ 	.short	0x0000


	//----- nvinfo : EIATTR_MAXREG_COUNT
	.align		4
        /*003c*/ 	.byte	0x03, 0x1b
        /*003e*/ 	.short	0x00ff


	//----- nvinfo : EIATTR_EXIT_INSTR_OFFSETS
	.align		4
        /*0040*/ 	.byte	0x04, 0x1c
        /*0042*/ 	.short	(.L_17 - .L_16)


	//   ....[0]....
.L_16:
        /*0044*/ 	.word	0x00000280


	//   ....[1]....
        /*0048*/ 	.word	0x000002a0


	//----- nvinfo : EIATTR_REQNTID
	.align		4
.L_17:
        /*004c*/ 	.byte	0x04, 0x10
        /*004e*/ 	.short	(.L_19 - .L_18)
.L_18:
        /*0050*/ 	.word	0x00000080
        /*0054*/ 	.word	0x00000001
        /*0058*/ 	.word	0x00000001


	//----- nvinfo : EIATTR_CBANK_PARAM_SIZE
	.align		4
.L_19:
        /*005c*/ 	.byte	0x03, 0x19
        /*005e*/ 	.short	0x0014


	//----- nvinfo : EIATTR_PARAM_CBANK
	.align		4
        /*0060*/ 	.byte	0x04, 0x0a
        /*0062*/ 	.short	(.L_21 - .L_20)
	.align		4
.L_20:
        /*0064*/ 	.word	index@(.nv.constant0.triton_poi_fused_convolution_relu_5)
        /*0068*/ 	.short	0x0210
        /*006a*/ 	.short	0x0014


	//----- nvinfo : EIATTR_SW_WAR
	.align		4
.L_21:
        /*006c*/ 	.byte	0x04, 0x36
        /*006e*/ 	.short	(.L_23 - .L_22)
.L_22:
        /*0070*/ 	.word	0x00000008
.L_23:


//--------------------- .nv.callgraph             --------------------------
	.section	.nv.callgraph,"",@"SHT_CUDA_CALLGRAPH"
	.align	4
	.sectionentsize	8
	.align		4
        /*0000*/ 	.word	0x00000000
	.align		4
        /*0004*/ 	.word	0xffffffff
	.align		4
        /*0008*/ 	.word	0x00000000
	.align		4
        /*000c*/ 	.word	0xfffffffe
	.align		4
        /*0010*/ 	.word	0x00000000
	.align		4
        /*0014*/ 	.word	0xfffffffd
	.align		4
        /*0018*/ 	.word	0x00000000
	.align		4
        /*001c*/ 	.word	0xfffffffc


//--------------------- .text.triton_poi_fused_convolution_relu_5 --------------------------
	.section	.text.triton_poi_fused_convolution_relu_5,"ax",@progbits
	.align	128
        .global         triton_poi_fused_convolution_relu_5
        .type           triton_poi_fused_convolution_relu_5,@function
        .size           triton_poi_fused_convolution_relu_5,(.L_x_1 - triton_poi_fused_convolution_relu_5)
        .other          triton_poi_fused_convolution_relu_5,@"STO_CUDA_ENTRY STV_DEFAULT"
triton_poi_fused_convolution_relu_5:
.text.triton_poi_fused_convolution_relu_5:
[----:B------:R-:W0:Y:S02]  /*0000*/  LDC R1, c[0x0][0x28] ;  /* 0x00000a00ff017b82 */ /* 0x000e240000000800 */
[----:B------:R-:W1:Y:S01]  /*0010*/  S2R R0, SR_TID.X ;  /* 0x0000000000007919 */ /* 0x000e620000002100 */
[----:B------:R-:W2:Y:S01]  /*0020*/  LDC.64 R2, c[0x0][0x218] ;  /* 0x00008600ff027b82 */ /* 0x000ea20000000a00 */
[----:B------:R-:W-:Y:S01]  /*0030*/  ULDC.64 UR4, c[0x0][0x208] ;  /* 0x0000820000047ab9 */ /* 0x000fe20000000a00 */
[----:B------:R-:W3:Y:S01]  /*0040*/  S2R R9, SR_CTAID.X ;  /* 0x0000000000097919 */ /* 0x000ee20000002500 */
[----:B-1----:R-:W-:-:S05]  /*0050*/  IMAD.SHL.U32 R0, R0, 0x2, RZ ;  /* 0x0000000200007824 */ /* 0x002fca00078e00ff */
[----:B------:R-:W-:-:S05]  /*0060*/  LOP3.LUT R0, R0, 0xfe, RZ, 0xc0, !PT ;  /* 0x000000fe00007812 */ /* 0x000fca00078ec0ff */
[----:B---3--:R-:W-:-:S04]  /*0070*/  IMAD R9, R9, 0x100, R0 ;  /* 0x0000010009097824 */ /* 0x008fc800078e0200 */
[C---:B------:R-:W-:Y:S01]  /*0080*/  IMAD.HI R4, R9.reuse, 0x1948b0fd, RZ ;  /* 0x1948b0fd09047827 */ /* 0x040fe200078e02ff */
[----:B------:R-:W-:Y:S02]  /*0090*/  IADD3 R0, R9, 0x1, RZ ;  /* 0x0000000109007810 */ /* 0x000fe40007ffe0ff */
[----:B------:R-:W-:Y:S02]  /*00a0*/  ISETP.GE.AND P2, PT, R9, 0xf30, PT ;  /* 0x00000f300900780c */ /* 0x000fe40003f46270 */
[----:B------:R-:W-:Y:S01]  /*00b0*/  SHF.R.U32.HI R5, RZ, 0x1f, R4 ;  /* 0x0000001fff057819 */ /* 0x000fe20000011604 */
[----:B------:R-:W-:-:S03]  /*00c0*/  IMAD.HI R6, R0, 0x1948b0fd, RZ ;  /* 0x1948b0fd00067827 */ /* 0x000fc600078e02ff */
[----:B------:R-:W-:Y:S02]  /*00d0*/  LEA.HI.SX32 R0, R4, R5, 0x1d ;  /* 0x0000000504007211 */ /* 0x000fe400078feaff */
[----:B------:R-:W-:Y:S01]  /*00e0*/  SHF.R.U32.HI R7, RZ, 0x1f, R6 ;  /* 0x0000001fff077819 */ /* 0x000fe20000011606 */
[----:B------:R-:W1:Y:S03]  /*00f0*/  LDC.64 R4, c[0x0][0x210] ;  /* 0x00008400ff047b82 */ /* 0x000e660000000a00 */
[----:B------:R-:W-:Y:S01]  /*0100*/  LEA.HI.SX32 R7, R6, R7, 0x1d ;  /* 0x0000000706077211 */ /* 0x000fe200078feaff */
[----:B------:R-:W-:-:S04]  /*0110*/  IMAD.HI R6, R0, 0x2aaaaaab, RZ ;  /* 0x2aaaaaab00067827 */ /* 0x000fc800078e02ff */
[----:B------:R-:W-:Y:S01]  /*0120*/  IMAD.HI R8, R7, 0x2aaaaaab, RZ ;  /* 0x2aaaaaab07087827 */ /* 0x000fe200078e02ff */
[----:B------:R-:W-:-:S04]  /*0130*/  SHF.R.U32.HI R11, RZ, 0x1, R6 ;  /* 0x00000001ff0b7819 */ /* 0x000fc80000011606 */
[----:B------:R-:W-:Y:S02]  /*0140*/  SHF.R.U32.HI R13, RZ, 0x1, R8 ;  /* 0x00000001ff0d7819 */ /* 0x000fe40000011608 */
[----:B------:R-:W-:Y:S02]  /*0150*/  LEA.HI R11, R6, R11, RZ, 0x1 ;  /* 0x0000000b060b7211 */ /* 0x000fe400078f08ff */
[----:B------:R-:W-:-:S03]  /*0160*/  LEA.HI R8, R8, R13, RZ, 0x1 ;  /* 0x0000000d08087211 */ /* 0x000fc600078f08ff */
[----:B------:R-:W-:Y:S01]  /*0170*/  IMAD R11, R11, -0xc, R0 ;  /* 0xfffffff40b0b7824 */ /* 0x000fe200078e0200 */
[----:B------:R-:W-:Y:S01]  /*0180*/  HFMA2.MMA R0, -RZ, RZ, 0, 0 ;  /* 0x00000000ff007435 */ /* 0x000fe200000001ff */
[----:B------:R-:W-:Y:S02]  /*0190*/  IMAD R13, R8, -0xc, R7 ;  /* 0xfffffff4080d7824 */ /* 0x000fe400078e0207 */
[----:B--2---:R-:W-:-:S04]  /*01a0*/  IMAD.WIDE R6, R11, 0x4, R2 ;  /* 0x000000040b067825 */ /* 0x004fc800078e0202 */
[----:B-1----:R-:W-:Y:S01]  /*01b0*/  IMAD.WIDE R4, R9, 0x4, R4 ;  /* 0x0000000409047825 */ /* 0x002fe200078e0204 */
[----:B------:R-:W-:-:S03]  /*01c0*/  CS2R R8, SRZ ;  /* 0x0000000000087805 */ /* 0x000fc6000001ff00 */
[----:B------:R-:W-:Y:S02]  /*01d0*/  IMAD.MOV.U32 R11, RZ, RZ, RZ ;  /* 0x000000ffff0b7224 */ /* 0x000fe400078e00ff */
[----:B------:R-:W-:Y:S01]  /*01e0*/  IMAD.WIDE R2, R13, 0x4, R2 ;  /* 0x000000040d027825 */ /* 0x000fe200078e0202 */
[----:B------:R-:W2:Y:S04]  /*01f0*/  @!P2 LDG.E.64 R8, desc[UR4][R4.64] ;  /* 0x000000040408a981 */ /* 0x000ea8000c1e1b00 */
[----:B------:R-:W2:Y:S04]  /*0200*/  @!P2 LDG.E.EL R11, desc[UR4][R6.64] ;  /* 0x00000004060ba981 */ /* 0x000ea8000c2e1900 */
[----:B------:R-:W3:Y:S01]  /*0210*/  @!P2 LDG.E.EL R0, desc[UR4][R2.64] ;  /* 0x000000040200a981 */ /* 0x000ee2000c2e1900 */
[----:B--2---:R-:W-:Y:S01]  /*0220*/  FSETP.GEU.AND P0, PT, R8, -R11, PT ;  /* 0x8000000b0800720b */ /* 0x004fe20003f0e000 */
[----:B------:R-:W-:Y:S01]  /*0230*/  FADD R8, R11, R8 ;  /* 0x000000080b087221 */ /* 0x000fe20000000000 */
[----:B---3--:R-:W-:Y:S01]  /*0240*/  FADD R10, R0, R9 ;  /* 0x00000009000a7221 */ /* 0x008fe20000000000 */
[----:B------:R-:W-:-:S03]  /*0250*/  FSETP.GEU.AND P1, PT, R9, -R0, PT ;  /* 0x800000000900720b */ /* 0x000fc60003f2e000 */
[----:B------:R-:W-:Y:S02]  /*0260*/  FSEL R8, R8, RZ, P0 ;  /* 0x000000ff08087208 */ /* 0x000fe40000000000 */
[----:B------:R-:W-:Y:S01]  /*0270*/  FSEL R9, R10, RZ, P1 ;  /* 0x000000ff0a097208 */ /* 0x000fe20000800000 */
[----:B------:R-:W-:Y:S07]  /*0280*/  @P2 EXIT ;  /* 0x000000000000294d */ /* 0x000fee0003800000 */
[----:B------:R-:W-:Y:S01]  /*0290*/  STG.E.64 desc[UR4][R4.64], R8 ;  /* 0x0000000804007986 */ /* 0x000fe2000c101b04 */
[----:B------:R-:W-:Y:S05]  /*02a0*/  EXIT ;  /* 0x000000000000794d */ /* 0x000fea0003800000 */
.L_x_0:
[----:B------:R-:W-:-:S00]  /*02b0*/  BRA `(.L_x_0) ;  /* 0xfffffffc00fc7947 */ /* 0x000fc0000383ffff */
[----:B------:R-:W-:-:S00]  /*02c0*/  NOP ;  /* 0x0000000000007918 */ /* 0x000fc00000000000 */
        /* <DEDUP_REMOVED lines=11> */
.L_x_1:


//--------------------- .nv.constant0.triton_poi_fused_convolution_relu_5 --------------------------
	.section	.nv.constant0.triton_poi_fused_convolution_relu_5,"a",@progbits
	.sectionflags	@""
	.align	4
.nv.constant0.triton_poi_fused_convolution_relu_5:
	.zero		548
